//
// Generated by NVIDIA NVVM Compiler
//
// Compiler Build ID: CL-36424714
// Cuda compilation tools, release 13.0, V13.0.88
// Based on NVVM 20.0.0
//

.version 9.0
.target sm_100
.address_size 64

	// .globl	_Z10fp64KernelPdS_S_S_d
.extern .func  (.param .b32 func_retval0) vprintf
(
	.param .b64 vprintf_param_0,
	.param .b64 vprintf_param_1
)
;
.global .align 1 .b8 $str[31] = {84, 104, 114, 101, 97, 100, 32, 37, 100, 32, 111, 110, 32, 83, 77, 32, 37, 100, 32, 105, 110, 32, 119, 97, 114, 112, 32, 37, 100, 10};

.visible .entry _Z10fp64KernelPdS_S_S_d(
	.param .u64 .ptr .align 1 _Z10fp64KernelPdS_S_S_d_param_0,
	.param .u64 .ptr .align 1 _Z10fp64KernelPdS_S_S_d_param_1,
	.param .u64 .ptr .align 1 _Z10fp64KernelPdS_S_S_d_param_2,
	.param .u64 .ptr .align 1 _Z10fp64KernelPdS_S_S_d_param_3,
	.param .f64 _Z10fp64KernelPdS_S_S_d_param_4
)
{
	.local .align 8 .b8 	__local_depot0[16];
	.reg .b64 	%SP;
	.reg .b64 	%SPL;
	.reg .pred 	%p<2>;
	.reg .b32 	%r<13>;
	.reg .b64 	%rd<18>;
	.reg .b64 	%fd<7>;

	mov.u64 	%SPL, __local_depot0;
	cvta.local.u64 	%SP, %SPL;
	ld.param.u64 	%rd1, [_Z10fp64KernelPdS_S_S_d_param_0];
	ld.param.u64 	%rd2, [_Z10fp64KernelPdS_S_S_d_param_1];
	ld.param.u64 	%rd3, [_Z10fp64KernelPdS_S_S_d_param_2];
	ld.param.u64 	%rd4, [_Z10fp64KernelPdS_S_S_d_param_3];
	ld.param.f64 	%fd1, [_Z10fp64KernelPdS_S_S_d_param_4];
	mov.u32 	%r4, %ctaid.x;
	mov.u32 	%r5, %ntid.x;
	mov.u32 	%r6, %tid.x;
	mad.lo.s32 	%r1, %r4, %r5, %r6;
	// begin inline asm
	mov.u32 %r3, %smid;
	// end inline asm
	cvt.rn.f64.s32 	%fd2, %r1;
	setp.leu.f64 	%p1, %fd1, %fd2;
	@%p1 bra 	$L__BB0_2;
	shr.s32 	%r7, %r1, 31;
	shr.u32 	%r8, %r7, 27;
	add.s32 	%r9, %r1, %r8;
	shr.s32 	%r10, %r9, 5;
	add.u64 	%rd5, %SP, 0;
	add.u64 	%rd6, %SPL, 0;
	cvta.to.global.u64 	%rd7, %rd1;
	cvta.to.global.u64 	%rd8, %rd2;
	cvta.to.global.u64 	%rd9, %rd3;
	cvta.to.global.u64 	%rd10, %rd4;
	mul.wide.s32 	%rd11, %r1, 8;
	add.s64 	%rd12, %rd7, %rd11;
	ld.global.f64 	%fd3, [%rd12];
	add.s64 	%rd13, %rd8, %rd11;
	ld.global.f64 	%fd4, [%rd13];
	add.s64 	%rd14, %rd9, %rd11;
	ld.global.f64 	%fd5, [%rd14];
	fma.rn.f64 	%fd6, %fd3, %fd4, %fd5;
	add.s64 	%rd15, %rd10, %rd11;
	st.global.f64 	[%rd15], %fd6;
	st.local.v2.u32 	[%rd6], {%r1, %r3};
	st.local.u32 	[%rd6+8], %r10;
	mov.u64 	%rd16, $str;
	cvta.global.u64 	%rd17, %rd16;
	{ // callseq 0, 0
	.param .b64 param0;
	st.param.b64 	[param0], %rd17;
	.param .b64 param1;
	st.param.b64 	[param1], %rd5;
	.param .b32 retval0;
	call.uni (retval0), 
	vprintf, 
	(
	param0, 
	param1
	);
	ld.param.b32 	%r11, [retval0];
	} // callseq 0
$L__BB0_2:
	ret;

}


// ===== COMPILED SASS (sm_100) =====

	.target	sm_100

	.elftype	@"ET_EXEC"


//--------------------- .note.nv.tkinfo           --------------------------
	.section	.note.nv.tkinfo,"",@"SHT_NOTE"
	.sectionflags	@"SHF_NOTE_NV_TKINFO"
	.tkinfo
        /*0018*/ 	.word	0x00000002
        /*0030*/ 	.string	""
        /*0030*/ 	.string	"ptxas"
        /*0030*/ 	.string	"Cuda compilation tools, release 13.0, V13.0.88"
        /*0030*/ 	.string	"Build cuda_13.0.r13.0/compiler.36424714_0"
        /*0030*/ 	.string	"-arch sm_100 -m 64 "



//--------------------- .note.nv.cuinfo           --------------------------
	.section	.note.nv.cuinfo,"",@"SHT_NOTE"
	.sectionflags	@"SHF_NOTE_NV_CUINFO"
        /*0018*/ 	.short	0x0002
        /*001a*/ 	.short	0x0064
        /*001c*/ 	.short	0x0082
	.zero		2


//--------------------- .nv.info                  --------------------------
	.section	.nv.info,"",@"SHT_CUDA_INFO"
	.align	4


	//----- nvinfo : EIATTR_REGCOUNT
	.align		4
        /*0000*/ 	.byte	0x04, 0x2f
        /*0002*/ 	.short	(.L_2 - .L_1)
	.align		4
.L_1:
        /*0004*/ 	.word	index@(_Z10fp64KernelPdS_S_S_d)
        /*0008*/ 	.word	0x00000018


	//----- nvinfo : EIATTR_FRAME_SIZE
	.align		4
.L_2:
        /*000c*/ 	.byte	0x04, 0x11
        /*000e*/ 	.short	(.L_4 - .L_3)
	.align		4
.L_3:
        /*0010*/ 	.word	index@(_Z10fp64KernelPdS_S_S_d)
        /*0014*/ 	.word	0x00000010


	//----- nvinfo : EIATTR_MIN_STACK_SIZE
	.align		4
.L_4:
        /*0018*/ 	.byte	0x04, 0x12
        /*001a*/ 	.short	(.L_6 - .L_5)
	.align		4
.L_5:
        /*001c*/ 	.word	index@(_Z10fp64KernelPdS_S_S_d)
        /*0020*/ 	.word	0x00000010
.L_6:


//--------------------- .nv.compat                --------------------------
	.section	.nv.compat,"",@"SHT_CUDA_COMPAT_INFO"
	.align	4
        /*0000*/ 	.byte	0x02, 0x09, 0x00, 0x00, 0x02, 0x02, 0x01, 0x00, 0x02, 0x05, 0x05, 0x00, 0x03, 0x07, 0x01, 0x01
        /*0010*/ 	.byte	0x02, 0x03, 0x00, 0x00, 0x02, 0x06, 0x01, 0x00, 0x04, 0x0b, 0x08, 0x00, 0x01, 0x00, 0x00, 0x00
        /*0020*/ 	.byte	0x00, 0x00, 0x00, 0x00


//--------------------- .nv.info._Z10fp64KernelPdS_S_S_d --------------------------
	.section	.nv.info._Z10fp64KernelPdS_S_S_d,"",@"SHT_CUDA_INFO"
	.sectionflags	@""
	.align	4


	//----- nvinfo : EIATTR_CUDA_API_VERSION
	.align		4
        /*0000*/ 	.byte	0x04, 0x37
        /*0002*/ 	.short	(.L_8 - .L_7)
.L_7:
        /*0004*/ 	.word	0x00000082


	//----- nvinfo : EIATTR_KPARAM_INFO
	.align		4
.L_8:
        /*0008*/ 	.byte	0x04, 0x17
        /*000a*/ 	.short	(.L_10 - .L_9)
.L_9:
        /*000c*/ 	.word	0x00000000
        /*0010*/ 	.short	0x0004
        /*0012*/ 	.short	0x0020
        /*0014*/ 	.byte	0x00, 0xf0, 0x21, 0x00


	//----- nvinfo : EIATTR_KPARAM_INFO
	.align		4
.L_10:
        /*0018*/ 	.byte	0x04, 0x17
        /*001a*/ 	.short	(.L_12 - .L_11)
.L_11:
        /*001c*/ 	.word	0x00000000
        /*0020*/ 	.short	0x0003
        /*0022*/ 	.short	0x0018
        /*0024*/ 	.byte	0x00, 0xf5, 0x21, 0x00


	//----- nvinfo : EIATTR_KPARAM_INFO
	.align		4
.L_12:
        /*0028*/ 	.byte	0x04, 0x17
        /*002a*/ 	.short	(.L_14 - .L_13)
.L_13:
        /*002c*/ 	.word	0x00000000
        /*0030*/ 	.short	0x0002
        /*0032*/ 	.short	0x0010
        /*0034*/ 	.byte	0x00, 0xf5, 0x21, 0x00


	//----- nvinfo : EIATTR_KPARAM_INFO
	.align		4
.L_14:
        /*0038*/ 	.byte	0x04, 0x17
        /*003a*/ 	.short	(.L_16 - .L_15)
.L_15:
        /*003c*/ 	.word	0x00000000
        /*0040*/ 	.short	0x0001
        /*0042*/ 	.short	0x0008
        /*0044*/ 	.byte	0x00, 0xf5, 0x21, 0x00


	//----- nvinfo : EIATTR_KPARAM_INFO
	.align		4
.L_16:
        /*0048*/ 	.byte	0x04, 0x17
        /*004a*/ 	.short	(.L_18 - .L_17)
.L_17:
        /*004c*/ 	.word	0x00000000
        /*0050*/ 	.short	0x0000
        /*0052*/ 	.short	0x0000
        /*0054*/ 	.byte	0x00, 0xf5, 0x21, 0x00


	//----- nvinfo : EIATTR_SPARSE_MMA_MASK
	.align		4
.L_18:
        /*0058*/ 	.byte	0x03, 0x50
        /*005a*/ 	.short	0x0000


	//----- nvinfo : EIATTR_MAXREG_COUNT
	.align		4
        /*005c*/ 	.byte	0x03, 0x1b
        /*005e*/ 	.short	0x00ff


	//----- nvinfo : EIATTR_EXTERNS
	.align		4
        /*0060*/ 	.byte	0x04, 0x0f
        /*0062*/ 	.short	(.L_20 - .L_19)


	//   ....[0]....
	.align		4
.L_19:
        /*0064*/ 	.word	index@(vprintf)


	//----- nvinfo : EIATTR_MERCURY_ISA_VERSION
	.align		4
.L_20:
        /*0068*/ 	.byte	0x03, 0x5f
        /*006a*/ 	.short	0x0101


	//----- nvinfo : EIATTR_VRC_CTA_INIT_COUNT
	.align		4
        /*006c*/ 	.byte	0x02, 0x4a
	.zero		1
	.zero		1


	//----- nvinfo : EIATTR_SYSCALL_OFFSETS
	.align		4
        /*0070*/ 	.byte	0x04, 0x46
        /*0072*/ 	.short	(.L_22 - .L_21)


	//   ....[0]....
.L_21:
        /*0074*/ 	.word	0x00000280


	//----- nvinfo : EIATTR_EXIT_INSTR_OFFSETS
	.align		4
.L_22:
        /*0078*/ 	.byte	0x04, 0x1c
        /*007a*/ 	.short	(.L_24 - .L_23)


	//   ....[0]....
.L_23:
        /*007c*/ 	.word	0x000000d0


	//   ....[1]....
        /*0080*/ 	.word	0x00000290


	//----- nvinfo : EIATTR_CRS_STACK_SIZE
	.align		4
.L_24:
        /*0084*/ 	.byte	0x04, 0x1e
        /*0086*/ 	.short	(.L_26 - .L_25)
.L_25:
        /*0088*/ 	.word	0x00000000


	//----- nvinfo : EIATTR_CBANK_PARAM_SIZE
	.align		4
.L_26:
        /*008c*/ 	.byte	0x03, 0x19
        /*008e*/ 	.short	0x0028


	//----- nvinfo : EIATTR_PARAM_CBANK
	.align		4
        /*0090*/ 	.byte	0x04, 0x0a
        /*0092*/ 	.short	(.L_28 - .L_27)
	.align		4
.L_27:
        /*0094*/ 	.word	index@(.nv.constant0._Z10fp64KernelPdS_S_S_d)
        /*0098*/ 	.short	0x0380
        /*009a*/ 	.short	0x0028


	//----- nvinfo : EIATTR_SW_WAR
	.align		4
.L_28:
        /*009c*/ 	.byte	0x04, 0x36
        /*009e*/ 	.short	(.L_30 - .L_29)
.L_29:
        /*00a0*/ 	.word	0x00000008
.L_30:


//--------------------- .nv.callgraph             --------------------------
	.section	.nv.callgraph,"",@"SHT_CUDA_CALLGRAPH"
	.align	4
	.sectionentsize	8
	.align		4
        /*0000*/ 	.word	0x00000000
	.align		4
        /*0004*/ 	.word	0xffffffff
	.align		4
        /*0008*/ 	.word	index@(_Z10fp64KernelPdS_S_S_d)
	.align		4
        /*000c*/ 	.word	index@(vprintf)
	.align		4
        /*0010*/ 	.word	0x00000000
	.align		4
        /*0014*/ 	.word	0xfffffffe
	.align		4
        /*0018*/ 	.word	0x00000000
	.align		4
        /*001c*/ 	.word	0xfffffffd
	.align		4
        /*0020*/ 	.word	0x00000000
	.align		4
        /*0024*/ 	.word	0xfffffffc


//--------------------- .nv.constant4             --------------------------
	.section	.nv.constant4,"a",@progbits
	.align	8
	.align		8
.nv.constant4:
        /*0000*/ 	.dword	vprintf
	.align		8
        /*0008*/ 	.dword	$str


//--------------------- .text._Z10fp64KernelPdS_S_S_d --------------------------
	.section	.text._Z10fp64KernelPdS_S_S_d,"ax",@progbits
	.align	128
        .global         _Z10fp64KernelPdS_S_S_d
        .type           _Z10fp64KernelPdS_S_S_d,@function
        .size           _Z10fp64KernelPdS_S_S_d,(.L_x_2 - _Z10fp64KernelPdS_S_S_d)
        .other          _Z10fp64KernelPdS_S_S_d,@"STO_CUDA_ENTRY STV_DEFAULT"
_Z10fp64KernelPdS_S_S_d:
.text._Z10fp64KernelPdS_S_S_d:
[----:B------:R-:W0:Y:S01]  /*0000*/  LDC R1, c[0x0][0x37c] ;  /* 0x0000df00ff017b82 */ /* 0x000e220000000800 */
[----:B------:R-:W1:Y:S01]  /*0010*/  S2R R3, SR_TID.X ;  /* 0x0000000000037919 */ /* 0x000e620000002100 */
[----:B------:R-:W2:Y:S06]  /*0020*/  LDCU UR5, c[0x0][0x2fc] ;  /* 0x00005f80ff0577ac */ /* 0x000eac0008000800 */
[----:B------:R-:W1:Y:S01]  /*0030*/  S2UR UR4, SR_CTAID.X ;  /* 0x00000000000479c3 */ /* 0x000e620000002500 */
[----:B0-----:R-:W-:Y:S01]  /*0040*/  VIADD R1, R1, 0xfffffff0 ;  /* 0xfffffff001017836 */ /* 0x001fe20000000000 */
[----:B------:R-:W0:Y:S06]  /*0050*/  LDCU.64 UR6, c[0x0][0x3a0] ;  /* 0x00007400ff0677ac */ /* 0x000e2c0008000a00 */
[----:B------:R-:W1:Y:S02]  /*0060*/  LDC R2, c[0x0][0x360] ;  /* 0x0000d800ff027b82 */ /* 0x000e640000000800 */
[----:B-1----:R-:W-:Y:S01]  /*0070*/  IMAD R2, R2, UR4, R3 ;  /* 0x0000000402027c24 */ /* 0x002fe2000f8e0203 */
[----:B------:R-:W1:Y:S03]  /*0080*/  LDCU UR4, c[0x0][0x2f8] ;  /* 0x00005f00ff0477ac */ /* 0x000e660008000800 */
[----:B------:R-:W0:Y:S02]  /*0090*/  I2F.F64 R4, R2 ;  /* 0x0000000200047312 */ /* 0x000e240000201c00 */
[----:B0-----:R-:W-:Y:S01]  /*00a0*/  DSETP.GEU.AND P0, PT, R4, UR6, PT ;  /* 0x0000000604007e2a */ /* 0x001fe2000bf0e000 */
[----:B-1----:R-:W-:-:S05]  /*00b0*/  IADD3 R6, P1, PT, R1, UR4, RZ ;  /* 0x0000000401067c10 */ /* 0x002fca000ff3e0ff */
[----:B--2---:R-:W-:-:S08]  /*00c0*/  IMAD.X R7, RZ, RZ, UR5, P1 ;  /* 0x00000005ff077e24 */ /* 0x004fd000088e06ff */
[----:B------:R-:W-:Y:S05]  /*00d0*/  @P0 EXIT ;  /* 0x000000000000094d */ /* 0x000fea0003800000 */
[----:B------:R-:W0:Y:S01]  /*00e0*/  LDC.64 R4, c[0x0][0x380] ;  /* 0x0000e000ff047b82 */ /* 0x000e220000000a00 */
[----:B------:R-:W1:Y:S07]  /*00f0*/  LDCU.64 UR4, c[0x0][0x358] ;  /* 0x00006b00ff0477ac */ /* 0x000e6e0008000a00 */
[----:B------:R-:W2:Y:S08]  /*0100*/  LDC.64 R16, c[0x0][0x390] ;  /* 0x0000e400ff107b82 */ /* 0x000eb00000000a00 */
[----:B------:R-:W3:Y:S01]  /*0110*/  LDC.64 R14, c[0x0][0x388] ;  /* 0x0000e200ff0e7b82 */ /* 0x000ee20000000a00 */
[----:B------:R-:W4:Y:S07]  /*0120*/  S2R R3, SR_VIRTUALSMID ;  /* 0x0000000000037919 */ /* 0x000f2e0000004300 */
[----:B------:R-:W5:Y:S01]  /*0130*/  LDC.64 R10, c[0x0][0x398] ;  /* 0x0000e600ff0a7b82 */ /* 0x000f620000000a00 */
[C---:B0-----:R-:W-:Y:S01]  /*0140*/  IMAD.WIDE R4, R2.reuse, 0x8, R4 ;  /* 0x0000000802047825 */ /* 0x041fe200078e0204 */
[----:B------:R-:W-:Y:S01]  /*0150*/  SHF.R.S32.HI R13, RZ, 0x1f, R2 ;  /* 0x0000001fff0d7819 */ /* 0x000fe20000011402 */
[----:B------:R-:W0:Y:S04]  /*0160*/  LDCU.64 UR6, c[0x4][0x8] ;  /* 0x01000100ff0677ac */ /* 0x000e280008000a00 */
[----:B-1----:R-:W4:Y:S01]  /*0170*/  LDG.E.64 R4, desc[UR4][R4.64] ;  /* 0x0000000404047981 */ /* 0x002f22000c1e1b00 */
[----:B--2---:R-:W-:-:S06]  /*0180*/  IMAD.WIDE R16, R2, 0x8, R16 ;  /* 0x0000000802107825 */ /* 0x004fcc00078e0210 */
[----:B------:R-:W2:Y:S01]  /*0190*/  LDG.E.64 R16, desc[UR4][R16.64] ;  /* 0x0000000410107981 */ /* 0x000ea2000c1e1b00 */
[----:B---3--:R-:W-:-:S05]  /*01a0*/  IMAD.WIDE R14, R2, 0x8, R14 ;  /* 0x00000008020e7825 */ /* 0x008fca00078e020e */
[----:B------:R-:W2:Y:S01]  /*01b0*/  LDG.E.64 R8, desc[UR4][R14.64] ;  /* 0x000000040e087981 */ /* 0x000ea2000c1e1b00 */
[----:B------:R-:W-:Y:S02]  /*01c0*/  LEA.HI R0, R13, R2, RZ, 0x5 ;  /* 0x000000020d007211 */ /* 0x000fe400078f28ff */
[----:B------:R-:W-:Y:S01]  /*01d0*/  MOV R12, 0x0 ;  /* 0x00000000000c7802 */ /* 0x000fe20000000f00 */
[----:B-----5:R-:W-:Y:S01]  /*01e0*/  IMAD.WIDE R10, R2, 0x8, R10 ;  /* 0x00000008020a7825 */ /* 0x020fe200078e020a */
[----:B------:R-:W-:Y:S01]  /*01f0*/  SHF.R.S32.HI R0, RZ, 0x5, R0 ;  /* 0x00000005ff007819 */ /* 0x000fe20000011400 */
[----:B----4-:R1:W-:Y:S03]  /*0200*/  STL.64 [R1], R2 ;  /* 0x0000000201007387 */ /* 0x0103e60000100a00 */
[----:B------:R-:W3:Y:S01]  /*0210*/  LDC.64 R12, c[0x4][R12] ;  /* 0x010000000c0c7b82 */ /* 0x000ee20000000a00 */
[----:B------:R1:W-:Y:S01]  /*0220*/  STL [R1+0x8], R0 ;  /* 0x0000080001007387 */ /* 0x0003e20000100800 */
[----:B--2---:R-:W-:-:S07]  /*0230*/  DFMA R8, R4, R8, R16 ;  /* 0x000000080408722b */ /* 0x004fce0000000010 */
[----:B------:R1:W-:Y:S01]  /*0240*/  STG.E.64 desc[UR4][R10.64], R8 ;  /* 0x000000080a007986 */ /* 0x0003e2000c101b04 */
[----:B0-----:R-:W-:Y:S02]  /*0250*/  MOV R4, UR6 ;  /* 0x0000000600047c02 */ /* 0x001fe40008000f00 */
[----:B---3--:R-:W-:-:S07]  /*0260*/  MOV R5, UR7 ;  /* 0x0000000700057c02 */ /* 0x008fce0008000f00 */
[----:B------:R-:W-:-:S07]  /*0270*/  LEPC R20, `(.L_x_0) ;  /* 0x000000001014794e */ /* 0x000fce0000000000 */
[----:B-1----:R-:W-:Y:S05]  /*0280*/  CALL.ABS.NOINC R12 ;  /* 0x000000000c007343 */ /* 0x002fea0003c00000 */
.L_x_0:
[----:B------:R-:W-:Y:S05]  /*0290*/  EXIT ;  /* 0x000000000000794d */ /* 0x000fea0003800000 */
.L_x_1:
[----:B------:R-:W-:-:S00]  /*02a0*/  BRA `(.L_x_1) ;  /* 0xfffffffc00fc7947 */ /* 0x000fc0000383ffff */
[----:B------:R-:W-:-:S00]  /*02b0*/  NOP ;  /* 0x0000000000007918 */ /* 0x000fc00000000000 */
        /* <DEDUP_REMOVED lines=12> */
.L_x_2:


//--------------------- .nv.global.init           --------------------------
	.section	.nv.global.init,"aw",@progbits
.nv.global.init:
	.type		$str,@object
	.size		$str,(.L_0 - $str)
$str:
        /*0000*/ 	.byte	0x54, 0x68, 0x72, 0x65, 0x61, 0x64, 0x20, 0x25, 0x64, 0x20, 0x6f, 0x6e, 0x20, 0x53, 0x4d, 0x20
        /*0010*/ 	.byte	0x25, 0x64, 0x20, 0x69, 0x6e, 0x20, 0x77, 0x61, 0x72, 0x70, 0x20, 0x25, 0x64, 0x0a, 0x00
.L_0:


//--------------------- .nv.shared.reserved.0     --------------------------
	.section	.nv.shared.reserved.0,"aw",@nobits
	.weak		__nv_reservedSMEM_offset_0_alias
	.size		__nv_reservedSMEM_offset_0_alias, 0, 64
	.other		__nv_reservedSMEM_offset_0_alias,@"STO_CUDA_RESERVED_SHARED STV_DEFAULT"
__nv_reservedSMEM_offset_0_alias:
	.zero		0
	.zero		64


//--------------------- .nv.constant0._Z10fp64KernelPdS_S_S_d --------------------------
	.section	.nv.constant0._Z10fp64KernelPdS_S_S_d,"a",@progbits
	.sectionflags	@""
	.align	4
.nv.constant0._Z10fp64KernelPdS_S_S_d:
	.zero		936


//--------------------- SYMBOLS --------------------------

	.type		.nv.reservedSmem.offset0,@object
	.size		.nv.reservedSmem.offset0,0x4
	.type		vprintf,@function
